	.headerflags	@"EF_CUDA_TEXMODE_UNIFIED EF_CUDA_64BIT_ADDRESS EF_CUDA_SM86 EF_CUDA_VIRTUAL_SM(EF_CUDA_SM86)"
	.elftype	@"ET_EXEC"


//--------------------- .nv.info                  --------------------------
	.section	.nv.info,"",@"SHT_CUDA_INFO"
	.align	4


	//----- nvinfo : EIATTR_REGCOUNT
	.align		4
        /*0000*/ 	.byte	0x04, 0x2f
        /*0002*/ 	.short	(.L_1 - .L_0)
	.align		4
.L_0:
        /*0004*/ 	.word	index@(_Z27smem_st_latency_test_kernelPjS_S_)
        /*0008*/ 	.word	0x00000010


	//----- nvinfo : EIATTR_MAX_STACK_SIZE
	.align		4
.L_1:
        /*000c*/ 	.byte	0x04, 0x23
        /*000e*/ 	.short	(.L_3 - .L_2)
	.align		4
.L_2:
        /*0010*/ 	.word	index@(_Z27smem_st_latency_test_kernelPjS_S_)
        /*0014*/ 	.word	0x00000000


	//----- nvinfo : EIATTR_MIN_STACK_SIZE
	.align		4
.L_3:
        /*0018*/ 	.byte	0x04, 0x12
        /*001a*/ 	.short	(.L_5 - .L_4)
	.align		4
.L_4:
        /*001c*/ 	.word	index@(_Z27smem_st_latency_test_kernelPjS_S_)
        /*0020*/ 	.word	0x00000000


	//----- nvinfo : EIATTR_FRAME_SIZE
	.align		4
.L_5:
        /*0024*/ 	.byte	0x04, 0x11
        /*0026*/ 	.short	(.L_7 - .L_6)
	.align		4
.L_6:
        /*0028*/ 	.word	index@(_Z27smem_st_latency_test_kernelPjS_S_)
        /*002c*/ 	.word	0x00000000
.L_7:


//--------------------- .nv.info._Z27smem_st_latency_test_kernelPjS_S_ --------------------------
	.section	.nv.info._Z27smem_st_latency_test_kernelPjS_S_,"",@"SHT_CUDA_INFO"
	.align	4


	//----- nvinfo : EIATTR_CUDA_API_VERSION
	.align		4
        /*0000*/ 	.byte	0x04, 0x37
        /*0002*/ 	.short	(.L_9 - .L_8)
.L_8:
        /*0004*/ 	.word	0x00000079


	//----- nvinfo : EIATTR_SW2861232_WAR
	.align		4
.L_9:
        /*0008*/ 	.byte	0x01, 0x35
	.zero		2


	//----- nvinfo : EIATTR_PARAM_CBANK
	.align		4
        /*000c*/ 	.byte	0x04, 0x0a
        /*000e*/ 	.short	(.L_11 - .L_10)
	.align		4
.L_10:
        /*0010*/ 	.word	index@(.nv.constant0._Z27smem_st_latency_test_kernelPjS_S_)
        /*0014*/ 	.short	0x0160
        /*0016*/ 	.short	0x0018


	//----- nvinfo : EIATTR_CBANK_PARAM_SIZE
	.align		4
.L_11:
        /*0018*/ 	.byte	0x03, 0x19
        /*001a*/ 	.short	0x0018


	//----- nvinfo : EIATTR_KPARAM_INFO
	.align		4
        /*001c*/ 	.byte	0x04, 0x17
        /*001e*/ 	.short	(.L_13 - .L_12)
.L_12:
        /*0020*/ 	.word	0x00000000
        /*0024*/ 	.short	0x0002
        /*0026*/ 	.short	0x0010
        /*0028*/ 	.byte	0x00, 0xf0, 0x21, 0x00


	//----- nvinfo : EIATTR_KPARAM_INFO
	.align		4
.L_13:
        /*002c*/ 	.byte	0x04, 0x17
        /*002e*/ 	.short	(.L_15 - .L_14)
.L_14:
        /*0030*/ 	.word	0x00000000
        /*0034*/ 	.short	0x0001
        /*0036*/ 	.short	0x0008
        /*0038*/ 	.byte	0x00, 0xf0, 0x21, 0x00


	//----- nvinfo : EIATTR_KPARAM_INFO
	.align		4
.L_15:
        /*003c*/ 	.byte	0x04, 0x17
        /*003e*/ 	.short	(.L_17 - .L_16)
.L_16:
        /*0040*/ 	.word	0x00000000
        /*0044*/ 	.short	0x0000
        /*0046*/ 	.short	0x0000
        /*0048*/ 	.byte	0x00, 0xf0, 0x21, 0x00


	//----- nvinfo : EIATTR_MAXREG_COUNT
	.align		4
.L_17:
        /*004c*/ 	.byte	0x03, 0x1b
        /*004e*/ 	.short	0x00ff


	//----- nvinfo : EIATTR_EXIT_INSTR_OFFSETS
	.align		4
        /*0050*/ 	.byte	0x04, 0x1c
        /*0052*/ 	.short	(.L_19 - .L_18)


	//   ....[0]....
.L_18:
        /*0054*/ 	.word	0x00000720
.L_19:


//--------------------- .nv.constant0._Z27smem_st_latency_test_kernelPjS_S_ --------------------------
	.section	.nv.constant0._Z27smem_st_latency_test_kernelPjS_S_,"a",@progbits
	.align	4
.nv.constant0._Z27smem_st_latency_test_kernelPjS_S_:
	.zero		376


//--------------------- .text._Z27smem_st_latency_test_kernelPjS_S_ --------------------------
	.section	.text._Z27smem_st_latency_test_kernelPjS_S_,"ax",@progbits
	.sectionflags	@"SHF_BARRIERS=1"
	.sectioninfo	@"SHI_REGISTERS=16"
	.align	128
        .global         _Z27smem_st_latency_test_kernelPjS_S_
        .type           _Z27smem_st_latency_test_kernelPjS_S_,@function
        .size           _Z27smem_st_latency_test_kernelPjS_S_,(.L_x_1 - _Z27smem_st_latency_test_kernelPjS_S_)
        .other          _Z27smem_st_latency_test_kernelPjS_S_,@"STO_CUDA_ENTRY STV_DEFAULT"
_Z27smem_st_latency_test_kernelPjS_S_:
.text._Z27smem_st_latency_test_kernelPjS_S_:
[----:B------:R-:W-:-:S02]  /*0000*/  MOV R1, c[0x0][0x28] ;  /* 0x00000a0000017a02 */ /* 0x000fc40000000f00 */
[----:B------:R-:W0:Y:S01]  /*0010*/  S2R R0, SR_TID.X ;  /* 0x0000000000007919 */ /* 0x000e220000002100 */
[----:B------:R-:W-:-:S03]  /*0020*/  ULDC.64 UR4, c[0x0][0x118] ;  /* 0x0000460000047ab9 */ /* 0x000fc60000000a00 */
[----:B0-----:R-:W-:Y:S04]  /*0030*/  STS [R0.X4], R0 ;  /* 0x0000000000007388 */ /* 0x001fe80000004800 */
[----:B------:R-:W-:Y:S04]  /*0040*/  STS [R0.X4+0x4], R0 ;  /* 0x0000040000007388 */ /* 0x000fe80000004800 */
        /* <DEDUP_REMOVED lines=48> */
[----:B------:R-:W-:Y:S06]  /*0350*/  BAR.SYNC 0x0 ;  /* 0x0000000000007b1d */ /* 0x000fec0000000000 */
[----:B------:R-:W-:-:S02]  /*0360*/  CS2R.32 R11, SR_CLOCKLO ;  /* 0x00000000000b7805 */ /* 0x000fc40000005000 */
[----:B------:R-:W1:Y:S04]  /*0370*/  LDS R9, [R0.X4+0xc4] ;  /* 0x0000c40000097984 */ /* 0x000e680000004800 */
[----:B-1----:R-:W-:-:S02]  /*0380*/  CS2R.32 R13, SR_CLOCKLO ;  /* 0x00000000000d7805 */ /* 0x002fc40000005000 */
[----:B------:R-:W-:-:S05]  /*0390*/  MOV R7, 0x4 ;  /* 0x0000000400077802 */ /* 0x000fca0000000f00 */
[----:B------:R-:W-:-:S04]  /*03a0*/  IMAD.WIDE R2, R0, R7, c[0x0][0x160] ;  /* 0x0000580000027625 */ /* 0x000fc800078e0207 */
[CC--:B------:R-:W-:Y:S01]  /*03b0*/  IMAD.WIDE R4, R0.reuse, R7.reuse, c[0x0][0x168] ;  /* 0x00005a0000047625 */ /* 0x0c0fe200078e0207 */
[----:B------:R-:W-:Y:S03]  /*03c0*/  STG.E desc[UR4][R2.64], R11 ;  /* 0x0000000b02007986 */ /* 0x000fe6200c101904 */
[----:B------:R-:W-:Y:S01]  /*03d0*/  IMAD.WIDE R6, R0, R7, c[0x0][0x170] ;  /* 0x00005c0000067625 */ /* 0x000fe200078e0207 */
[----:B------:R-:W-:Y:S04]  /*03e0*/  STG.E desc[UR4][R4.64], R13 ;  /* 0x0000000d04007986 */ /* 0x000fe8200c101904 */
[----:B------:R-:W-:Y:S01]  /*03f0*/  STG.E desc[UR4][R6.64], R9 ;  /* 0x0000000906007986 */ /* 0x000fe2200c101904 */
[----:B------:R-:W-:Y:S05]  /*0400*/  EXIT ;  /* 0x000000000000794d */ /* 0x000fea0003800000 */
.L_x_0:
[----:B------:R-:W-:-:S00]  /*0410*/  BRA `(.L_x_0) ;  /* 0xfffffff000007947 */ /* 0x000fc0000383ffff */
[----:B------:R-:W-:-:S00]  /*0420*/  NOP ;  /* 0x0000000000007918 */ /* 0x000fc00000000000 */
        /* <DEDUP_REMOVED lines=13> */
.L_x_1:


//--------------------- .nv.shared._Z27smem_st_latency_test_kernelPjS_S_ --------------------------
	.section	.nv.shared._Z27smem_st_latency_test_kernelPjS_S_,"aw",@nobits
	.align	4
.nv.shared._Z27smem_st_latency_test_kernelPjS_S_:
	.zero		264
